//
// Generated by NVIDIA NVVM Compiler
//
// Compiler Build ID: CL-36424714
// Cuda compilation tools, release 13.0, V13.0.88
// Based on NVVM 20.0.0
//

.version 9.0
.target sm_100
.address_size 64

	// .globl	_Z4testi
.extern .func  (.param .b32 func_retval0) vprintf
(
	.param .b64 vprintf_param_0,
	.param .b64 vprintf_param_1
)
;
.global .align 1 .b8 $str[6] = {116, 114, 117, 101, 10};
.global .align 1 .b8 $str$1[7] = {102, 97, 108, 115, 101, 10};

.visible .entry _Z4testi(
	.param .u32 _Z4testi_param_0
)
{
	.reg .pred 	%p<2>;
	.reg .b32 	%r<6>;
	.reg .b64 	%rd<5>;

	ld.param.u32 	%r1, [_Z4testi_param_0];
	setp.ne.s32 	%p1, %r1, 0;
	@%p1 bra 	$L__BB0_2;
	mov.u64 	%rd3, $str;
	cvta.global.u64 	%rd4, %rd3;
	{ // callseq 1, 0
	.param .b64 param0;
	st.param.b64 	[param0], %rd4;
	.param .b64 param1;
	st.param.b64 	[param1], 0;
	.param .b32 retval0;
	call.uni (retval0), 
	vprintf, 
	(
	param0, 
	param1
	);
	ld.param.b32 	%r4, [retval0];
	} // callseq 1
	bra.uni 	$L__BB0_3;
$L__BB0_2:
	mov.u64 	%rd1, $str$1;
	cvta.global.u64 	%rd2, %rd1;
	{ // callseq 0, 0
	.param .b64 param0;
	st.param.b64 	[param0], %rd2;
	.param .b64 param1;
	st.param.b64 	[param1], 0;
	.param .b32 retval0;
	call.uni (retval0), 
	vprintf, 
	(
	param0, 
	param1
	);
	ld.param.b32 	%r2, [retval0];
	} // callseq 0
$L__BB0_3:
	ret;

}


// ===== COMPILED SASS (sm_100) =====

	.target	sm_100

	.elftype	@"ET_EXEC"


//--------------------- .note.nv.tkinfo           --------------------------
	.section	.note.nv.tkinfo,"",@"SHT_NOTE"
	.sectionflags	@"SHF_NOTE_NV_TKINFO"
	.tkinfo
        /*0018*/ 	.word	0x00000002
        /*0030*/ 	.string	""
        /*0030*/ 	.string	"ptxas"
        /*0030*/ 	.string	"Cuda compilation tools, release 13.0, V13.0.88"
        /*0030*/ 	.string	"Build cuda_13.0.r13.0/compiler.36424714_0"
        /*0030*/ 	.string	"-arch sm_100 -m 64 "



//--------------------- .note.nv.cuinfo           --------------------------
	.section	.note.nv.cuinfo,"",@"SHT_NOTE"
	.sectionflags	@"SHF_NOTE_NV_CUINFO"
        /*0018*/ 	.short	0x0002
        /*001a*/ 	.short	0x0064
        /*001c*/ 	.short	0x0082
	.zero		2


//--------------------- .nv.info                  --------------------------
	.section	.nv.info,"",@"SHT_CUDA_INFO"
	.align	4


	//----- nvinfo : EIATTR_REGCOUNT
	.align		4
        /*0000*/ 	.byte	0x04, 0x2f
        /*0002*/ 	.short	(.L_3 - .L_2)
	.align		4
.L_2:
        /*0004*/ 	.word	index@(_Z4testi)
        /*0008*/ 	.word	0x00000018


	//----- nvinfo : EIATTR_FRAME_SIZE
	.align		4
.L_3:
        /*000c*/ 	.byte	0x04, 0x11
        /*000e*/ 	.short	(.L_5 - .L_4)
	.align		4
.L_4:
        /*0010*/ 	.word	index@(_Z4testi)
        /*0014*/ 	.word	0x00000000


	//----- nvinfo : EIATTR_MIN_STACK_SIZE
	.align		4
.L_5:
        /*0018*/ 	.byte	0x04, 0x12
        /*001a*/ 	.short	(.L_7 - .L_6)
	.align		4
.L_6:
        /*001c*/ 	.word	index@(_Z4testi)
        /*0020*/ 	.word	0x00000000
.L_7:


//--------------------- .nv.compat                --------------------------
	.section	.nv.compat,"",@"SHT_CUDA_COMPAT_INFO"
	.align	4
        /*0000*/ 	.byte	0x02, 0x09, 0x00, 0x00, 0x02, 0x02, 0x01, 0x00, 0x02, 0x05, 0x05, 0x00, 0x03, 0x07, 0x01, 0x01
        /*0010*/ 	.byte	0x02, 0x03, 0x00, 0x00, 0x02, 0x06, 0x01, 0x00, 0x04, 0x0b, 0x08, 0x00, 0x09, 0x00, 0x00, 0x00
        /*0020*/ 	.byte	0x00, 0x00, 0x00, 0x00


//--------------------- .nv.info._Z4testi         --------------------------
	.section	.nv.info._Z4testi,"",@"SHT_CUDA_INFO"
	.sectionflags	@""
	.align	4


	//----- nvinfo : EIATTR_CUDA_API_VERSION
	.align		4
        /*0000*/ 	.byte	0x04, 0x37
        /*0002*/ 	.short	(.L_9 - .L_8)
.L_8:
        /*0004*/ 	.word	0x00000082


	//----- nvinfo : EIATTR_KPARAM_INFO
	.align		4
.L_9:
        /*0008*/ 	.byte	0x04, 0x17
        /*000a*/ 	.short	(.L_11 - .L_10)
.L_10:
        /*000c*/ 	.word	0x00000000
        /*0010*/ 	.short	0x0000
        /*0012*/ 	.short	0x0000
        /*0014*/ 	.byte	0x00, 0xf0, 0x11, 0x00


	//----- nvinfo : EIATTR_SPARSE_MMA_MASK
	.align		4
.L_11:
        /*0018*/ 	.byte	0x03, 0x50
        /*001a*/ 	.short	0x0000


	//----- nvinfo : EIATTR_MAXREG_COUNT
	.align		4
        /*001c*/ 	.byte	0x03, 0x1b
        /*001e*/ 	.short	0x00ff


	//----- nvinfo : EIATTR_EXTERNS
	.align		4
        /*0020*/ 	.byte	0x04, 0x0f
        /*0022*/ 	.short	(.L_13 - .L_12)


	//   ....[0]....
	.align		4
.L_12:
        /*0024*/ 	.word	index@(vprintf)


	//----- nvinfo : EIATTR_MERCURY_ISA_VERSION
	.align		4
.L_13:
        /*0028*/ 	.byte	0x03, 0x5f
        /*002a*/ 	.short	0x0101


	//----- nvinfo : EIATTR_VRC_CTA_INIT_COUNT
	.align		4
        /*002c*/ 	.byte	0x02, 0x4a
	.zero		1
	.zero		1


	//----- nvinfo : EIATTR_SYSCALL_OFFSETS
	.align		4
        /*0030*/ 	.byte	0x04, 0x46
        /*0032*/ 	.short	(.L_15 - .L_14)


	//   ....[0]....
.L_14:
        /*0034*/ 	.word	0x000000b0


	//   ....[1]....
        /*0038*/ 	.word	0x00000140


	//----- nvinfo : EIATTR_EXIT_INSTR_OFFSETS
	.align		4
.L_15:
        /*003c*/ 	.byte	0x04, 0x1c
        /*003e*/ 	.short	(.L_17 - .L_16)


	//   ....[0]....
.L_16:
        /*0040*/ 	.word	0x000000c0


	//   ....[1]....
        /*0044*/ 	.word	0x00000150


	//----- nvinfo : EIATTR_CBANK_PARAM_SIZE
	.align		4
.L_17:
        /*0048*/ 	.byte	0x03, 0x19
        /*004a*/ 	.short	0x0004


	//----- nvinfo : EIATTR_PARAM_CBANK
	.align		4
        /*004c*/ 	.byte	0x04, 0x0a
        /*004e*/ 	.short	(.L_19 - .L_18)
	.align		4
.L_18:
        /*0050*/ 	.word	index@(.nv.constant0._Z4testi)
        /*0054*/ 	.short	0x0380
        /*0056*/ 	.short	0x0004


	//----- nvinfo : EIATTR_SW_WAR
	.align		4
.L_19:
        /*0058*/ 	.byte	0x04, 0x36
        /*005a*/ 	.short	(.L_21 - .L_20)
.L_20:
        /*005c*/ 	.word	0x00000008
.L_21:


//--------------------- .nv.callgraph             --------------------------
	.section	.nv.callgraph,"",@"SHT_CUDA_CALLGRAPH"
	.align	4
	.sectionentsize	8
	.align		4
        /*0000*/ 	.word	0x00000000
	.align		4
        /*0004*/ 	.word	0xffffffff
	.align		4
        /*0008*/ 	.word	index@(_Z4testi)
	.align		4
        /*000c*/ 	.word	index@(vprintf)
	.align		4
        /*0010*/ 	.word	0x00000000
	.align		4
        /*0014*/ 	.word	0xfffffffe
	.align		4
        /*0018*/ 	.word	0x00000000
	.align		4
        /*001c*/ 	.word	0xfffffffd
	.align		4
        /*0020*/ 	.word	0x00000000
	.align		4
        /*0024*/ 	.word	0xfffffffc


//--------------------- .nv.constant4             --------------------------
	.section	.nv.constant4,"a",@progbits
	.align	8
	.align		8
.nv.constant4:
        /*0000*/ 	.dword	vprintf
	.align		8
        /*0008*/ 	.dword	$str
	.align		8
        /*0010*/ 	.dword	$str$1


//--------------------- .text._Z4testi            --------------------------
	.section	.text._Z4testi,"ax",@progbits
	.align	128
        .global         _Z4testi
        .type           _Z4testi,@function
        .size           _Z4testi,(.L_x_4 - _Z4testi)
        .other          _Z4testi,@"STO_CUDA_ENTRY STV_DEFAULT"
_Z4testi:
.text._Z4testi:
[----:B------:R-:W0:Y:S01]  /*0000*/  LDC R1, c[0x0][0x37c] ;  /* 0x0000df00ff017b82 */ /* 0x000e220000000800 */
[----:B------:R-:W1:Y:S02]  /*0010*/  LDCU UR4, c[0x0][0x380] ;  /* 0x00007000ff0477ac */ /* 0x000e640008000800 */
[----:B-1----:R-:W-:-:S09]  /*0020*/  UISETP.NE.AND UP0, UPT, UR4, URZ, UPT ;  /* 0x000000ff0400728c */ /* 0x002fd2000bf05270 */
[----:B------:R-:W-:Y:S05]  /*0030*/  BRA.U UP0, `(.L_x_0) ;  /* 0x0000000100247547 */ /* 0x000fea000b800000 */
[----:B------:R-:W-:Y:S01]  /*0040*/  MOV R0, 0x0 ;  /* 0x0000000000007802 */ /* 0x000fe20000000f00 */
[----:B------:R-:W1:Y:S01]  /*0050*/  LDCU.64 UR4, c[0x4][0x8] ;  /* 0x01000100ff0477ac */ /* 0x000e620008000a00 */
[----:B------:R-:W-:Y:S02]  /*0060*/  CS2R R6, SRZ ;  /* 0x0000000000067805 */ /* 0x000fe4000001ff00 */
[----:B------:R2:W3:Y:S01]  /*0070*/  LDC.64 R2, c[0x4][R0] ;  /* 0x0100000000027b82 */ /* 0x0004e20000000a00 */
[----:B-1----:R-:W-:Y:S02]  /*0080*/  IMAD.U32 R4, RZ, RZ, UR4 ;  /* 0x00000004ff047e24 */ /* 0x002fe4000f8e00ff */
[----:B--2---:R-:W-:-:S07]  /*0090*/  IMAD.U32 R5, RZ, RZ, UR5 ;  /* 0x00000005ff057e24 */ /* 0x004fce000f8e00ff */
[----:B------:R-:W-:-:S07]  /*00a0*/  LEPC R20, `(.L_x_1) ;  /* 0x000000001014794e */ /* 0x000fce0000000000 */
[----:B0--3--:R-:W-:Y:S05]  /*00b0*/  CALL.ABS.NOINC R2 ;  /* 0x0000000002007343 */ /* 0x009fea0003c00000 */
.L_x_1:
[----:B------:R-:W-:Y:S05]  /*00c0*/  EXIT ;  /* 0x000000000000794d */ /* 0x000fea0003800000 */
.L_x_0:
        /* <DEDUP_REMOVED lines=8> */
.L_x_2:
[----:B------:R-:W-:Y:S05]  /*0150*/  EXIT ;  /* 0x000000000000794d */ /* 0x000fea0003800000 */
.L_x_3:
[----:B------:R-:W-:-:S00]  /*0160*/  BRA `(.L_x_3) ;  /* 0xfffffffc00fc7947 */ /* 0x000fc0000383ffff */
[----:B------:R-:W-:-:S00]  /*0170*/  NOP ;  /* 0x0000000000007918 */ /* 0x000fc00000000000 */
        /* <DEDUP_REMOVED lines=8> */
.L_x_4:


//--------------------- .nv.global.init           --------------------------
	.section	.nv.global.init,"aw",@progbits
.nv.global.init:
	.type		$str,@object
	.size		$str,($str$1 - $str)
$str:
        /*0000*/ 	.byte	0x74, 0x72, 0x75, 0x65, 0x0a, 0x00
	.type		$str$1,@object
	.size		$str$1,(.L_1 - $str$1)
$str$1:
        /*0006*/ 	.byte	0x66, 0x61, 0x6c, 0x73, 0x65, 0x0a, 0x00
.L_1:


//--------------------- .nv.shared.reserved.0     --------------------------
	.section	.nv.shared.reserved.0,"aw",@nobits
	.weak		__nv_reservedSMEM_offset_0_alias
	.size		__nv_reservedSMEM_offset_0_alias, 0, 64
	.other		__nv_reservedSMEM_offset_0_alias,@"STO_CUDA_RESERVED_SHARED STV_DEFAULT"
__nv_reservedSMEM_offset_0_alias:
	.zero		0
	.zero		64


//--------------------- .nv.constant0._Z4testi    --------------------------
	.section	.nv.constant0._Z4testi,"a",@progbits
	.sectionflags	@""
	.align	4
.nv.constant0._Z4testi:
	.zero		900


//--------------------- SYMBOLS --------------------------

	.type		.nv.reservedSmem.offset0,@object
	.size		.nv.reservedSmem.offset0,0x4
	.type		vprintf,@function
